//
// Generated by NVIDIA NVVM Compiler
//
// Compiler Build ID: CL-36424714
// Cuda compilation tools, release 13.0, V13.0.88
// Based on NVVM 20.0.0
//

.version 9.0
.target sm_100
.address_size 64

	// .globl	_Z6kernelPf

.visible .entry _Z6kernelPf(
	.param .u64 .ptr .align 1 _Z6kernelPf_param_0
)
{
	.reg .pred 	%p<2>;
	.reg .b32 	%r<6>;
	.reg .b32 	%f<2>;
	.reg .b64 	%rd<5>;

	ld.param.u64 	%rd1, [_Z6kernelPf_param_0];
	mov.u32 	%r2, %ctaid.x;
	mov.u32 	%r3, %ntid.x;
	mov.u32 	%r4, %tid.x;
	mad.lo.s32 	%r1, %r2, %r3, %r4;
	rem.s32 	%r5, 1024, %r1;
	setp.ne.s32 	%p1, %r5, 0;
	@%p1 bra 	$L__BB0_2;
	cvta.to.global.u64 	%rd2, %rd1;
	cvt.rn.f32.s32 	%f1, %r1;
	mul.wide.s32 	%rd3, %r1, 4;
	add.s64 	%rd4, %rd2, %rd3;
	st.global.f32 	[%rd4], %f1;
$L__BB0_2:
	ret;

}


// ===== COMPILED SASS (sm_100) =====

	.target	sm_100

	.elftype	@"ET_EXEC"


//--------------------- .note.nv.tkinfo           --------------------------
	.section	.note.nv.tkinfo,"",@"SHT_NOTE"
	.sectionflags	@"SHF_NOTE_NV_TKINFO"
	.tkinfo
        /*0018*/ 	.word	0x00000002
        /*0030*/ 	.string	""
        /*0030*/ 	.string	"ptxas"
        /*0030*/ 	.string	"Cuda compilation tools, release 13.0, V13.0.88"
        /*0030*/ 	.string	"Build cuda_13.0.r13.0/compiler.36424714_0"
        /*0030*/ 	.string	"-arch sm_100 -m 64 "



//--------------------- .note.nv.cuinfo           --------------------------
	.section	.note.nv.cuinfo,"",@"SHT_NOTE"
	.sectionflags	@"SHF_NOTE_NV_CUINFO"
        /*0018*/ 	.short	0x0002
        /*001a*/ 	.short	0x0064
        /*001c*/ 	.short	0x0082
	.zero		2


//--------------------- .nv.info                  --------------------------
	.section	.nv.info,"",@"SHT_CUDA_INFO"
	.align	4


	//----- nvinfo : EIATTR_REGCOUNT
	.align		4
        /*0000*/ 	.byte	0x04, 0x2f
        /*0002*/ 	.short	(.L_1 - .L_0)
	.align		4
.L_0:
        /*0004*/ 	.word	index@(_Z6kernelPf)
        /*0008*/ 	.word	0x0000000a


	//----- nvinfo : EIATTR_FRAME_SIZE
	.align		4
.L_1:
        /*000c*/ 	.byte	0x04, 0x11
        /*000e*/ 	.short	(.L_3 - .L_2)
	.align		4
.L_2:
        /*0010*/ 	.word	index@(_Z6kernelPf)
        /*0014*/ 	.word	0x00000000


	//----- nvinfo : EIATTR_MIN_STACK_SIZE
	.align		4
.L_3:
        /*0018*/ 	.byte	0x04, 0x12
        /*001a*/ 	.short	(.L_5 - .L_4)
	.align		4
.L_4:
        /*001c*/ 	.word	index@(_Z6kernelPf)
        /*0020*/ 	.word	0x00000000
.L_5:


//--------------------- .nv.compat                --------------------------
	.section	.nv.compat,"",@"SHT_CUDA_COMPAT_INFO"
	.align	4
        /*0000*/ 	.byte	0x02, 0x09, 0x00, 0x00, 0x02, 0x02, 0x01, 0x00, 0x02, 0x05, 0x05, 0x00, 0x03, 0x07, 0x01, 0x01
        /*0010*/ 	.byte	0x02, 0x03, 0x00, 0x00, 0x02, 0x06, 0x01, 0x00, 0x04, 0x0b, 0x08, 0x00, 0x09, 0x00, 0x00, 0x00
        /*0020*/ 	.byte	0x00, 0x00, 0x00, 0x00


//--------------------- .nv.info._Z6kernelPf      --------------------------
	.section	.nv.info._Z6kernelPf,"",@"SHT_CUDA_INFO"
	.sectionflags	@""
	.align	4


	//----- nvinfo : EIATTR_CUDA_API_VERSION
	.align		4
        /*0000*/ 	.byte	0x04, 0x37
        /*0002*/ 	.short	(.L_7 - .L_6)
.L_6:
        /*0004*/ 	.word	0x00000082


	//----- nvinfo : EIATTR_KPARAM_INFO
	.align		4
.L_7:
        /*0008*/ 	.byte	0x04, 0x17
        /*000a*/ 	.short	(.L_9 - .L_8)
.L_8:
        /*000c*/ 	.word	0x00000000
        /*0010*/ 	.short	0x0000
        /*0012*/ 	.short	0x0000
        /*0014*/ 	.byte	0x00, 0xf5, 0x21, 0x00


	//----- nvinfo : EIATTR_SPARSE_MMA_MASK
	.align		4
.L_9:
        /*0018*/ 	.byte	0x03, 0x50
        /*001a*/ 	.short	0x0000


	//----- nvinfo : EIATTR_MAXREG_COUNT
	.align		4
        /*001c*/ 	.byte	0x03, 0x1b
        /*001e*/ 	.short	0x00ff


	//----- nvinfo : EIATTR_MERCURY_ISA_VERSION
	.align		4
        /*0020*/ 	.byte	0x03, 0x5f
        /*0022*/ 	.short	0x0101


	//----- nvinfo : EIATTR_VRC_CTA_INIT_COUNT
	.align		4
        /*0024*/ 	.byte	0x02, 0x4a
	.zero		1
	.zero		1


	//----- nvinfo : EIATTR_EXIT_INSTR_OFFSETS
	.align		4
        /*0028*/ 	.byte	0x04, 0x1c
        /*002a*/ 	.short	(.L_11 - .L_10)


	//   ....[0]....
.L_10:
        /*002c*/ 	.word	0x00000190


	//   ....[1]....
        /*0030*/ 	.word	0x000001f0


	//----- nvinfo : EIATTR_CBANK_PARAM_SIZE
	.align		4
.L_11:
        /*0034*/ 	.byte	0x03, 0x19
        /*0036*/ 	.short	0x0008


	//----- nvinfo : EIATTR_PARAM_CBANK
	.align		4
        /*0038*/ 	.byte	0x04, 0x0a
        /*003a*/ 	.short	(.L_13 - .L_12)
	.align		4
.L_12:
        /*003c*/ 	.word	index@(.nv.constant0._Z6kernelPf)
        /*0040*/ 	.short	0x0380
        /*0042*/ 	.short	0x0008


	//----- nvinfo : EIATTR_SW_WAR
	.align		4
.L_13:
        /*0044*/ 	.byte	0x04, 0x36
        /*0046*/ 	.short	(.L_15 - .L_14)
.L_14:
        /*0048*/ 	.word	0x00000008
.L_15:


//--------------------- .nv.callgraph             --------------------------
	.section	.nv.callgraph,"",@"SHT_CUDA_CALLGRAPH"
	.align	4
	.sectionentsize	8
	.align		4
        /*0000*/ 	.word	0x00000000
	.align		4
        /*0004*/ 	.word	0xffffffff
	.align		4
        /*0008*/ 	.word	0x00000000
	.align		4
        /*000c*/ 	.word	0xfffffffe
	.align		4
        /*0010*/ 	.word	0x00000000
	.align		4
        /*0014*/ 	.word	0xfffffffd
	.align		4
        /*0018*/ 	.word	0x00000000
	.align		4
        /*001c*/ 	.word	0xfffffffc


//--------------------- .text._Z6kernelPf         --------------------------
	.section	.text._Z6kernelPf,"ax",@progbits
	.align	128
        .global         _Z6kernelPf
        .type           _Z6kernelPf,@function
        .size           _Z6kernelPf,(.L_x_1 - _Z6kernelPf)
        .other          _Z6kernelPf,@"STO_CUDA_ENTRY STV_DEFAULT"
_Z6kernelPf:
.text._Z6kernelPf:
[----:B------:R-:W-:Y:S01]  /*0000*/  LDC R1, c[0x0][0x37c] ;  /* 0x0000df00ff017b82 */ /* 0x000fe20000000800 */
[----:B------:R-:W0:Y:S07]  /*0010*/  S2R R0, SR_TID.X ;  /* 0x0000000000007919 */ /* 0x000e2e0000002100 */
[----:B------:R-:W0:Y:S08]  /*0020*/  S2UR UR4, SR_CTAID.X ;  /* 0x00000000000479c3 */ /* 0x000e300000002500 */
[----:B------:R-:W0:Y:S02]  /*0030*/  LDC R5, c[0x0][0x360] ;  /* 0x0000d800ff057b82 */ /* 0x000e240000000800 */
[----:B0-----:R-:W-:-:S05]  /*0040*/  IMAD R5, R5, UR4, R0 ;  /* 0x0000000405057c24 */ /* 0x001fca000f8e0200 */
[-C--:B------:R-:W-:Y:S02]  /*0050*/  IABS R4, R5.reuse ;  /* 0x0000000500047213 */ /* 0x080fe40000000000 */
[----:B------:R-:W-:Y:S02]  /*0060*/  IABS R6, R5 ;  /* 0x0000000500067213 */ /* 0x000fe40000000000 */
[----:B------:R-:W0:Y:S03]  /*0070*/  I2F.RP R0, R4 ;  /* 0x0000000400007306 */ /* 0x000e260000209400 */
[----:B------:R-:W-:-:S05]  /*0080*/  IMAD.MOV R6, RZ, RZ, -R6 ;  /* 0x000000ffff067224 */ /* 0x000fca00078e0a06 */
[----:B0-----:R-:W0:Y:S02]  /*0090*/  MUFU.RCP R0, R0 ;  /* 0x0000000000007308 */ /* 0x001e240000001000 */
[----:B0-----:R-:W-:-:S06]  /*00a0*/  VIADD R2, R0, 0xffffffe ;  /* 0x0ffffffe00027836 */ /* 0x001fcc0000000000 */
[----:B------:R0:W1:Y:S02]  /*00b0*/  F2I.FTZ.U32.TRUNC.NTZ R3, R2 ;  /* 0x0000000200037305 */ /* 0x000064000021f000 */
[----:B0-----:R-:W-:Y:S02]  /*00c0*/  HFMA2 R2, -RZ, RZ, 0, 0 ;  /* 0x00000000ff027431 */ /* 0x001fe400000001ff */
[----:B-1----:R-:W-:-:S04]  /*00d0*/  IMAD.MOV R7, RZ, RZ, -R3 ;  /* 0x000000ffff077224 */ /* 0x002fc800078e0a03 */
[----:B------:R-:W-:-:S04]  /*00e0*/  IMAD R7, R7, R4, RZ ;  /* 0x0000000407077224 */ /* 0x000fc800078e02ff */
[----:B------:R-:W-:-:S06]  /*00f0*/  IMAD.HI.U32 R3, R3, R7, R2 ;  /* 0x0000000703037227 */ /* 0x000fcc00078e0002 */
[----:B------:R-:W-:-:S04]  /*0100*/  IMAD.HI.U32 R3, R3, 0x400, RZ ;  /* 0x0000040003037827 */ /* 0x000fc800078e00ff */
[----:B------:R-:W-:-:S05]  /*0110*/  IMAD R3, R3, R6, 0x400 ;  /* 0x0000040003037424 */ /* 0x000fca00078e0206 */
[----:B------:R-:W-:-:S13]  /*0120*/  ISETP.GT.U32.AND P0, PT, R4, R3, PT ;  /* 0x000000030400720c */ /* 0x000fda0003f04070 */
[----:B------:R-:W-:Y:S02]  /*0130*/  @!P0 IADD3 R3, PT, PT, R3, -R4, RZ ;  /* 0x8000000403038210 */ /* 0x000fe40007ffe0ff */
[----:B------:R-:W-:Y:S02]  /*0140*/  ISETP.NE.AND P0, PT, R5, RZ, PT ;  /* 0x000000ff0500720c */ /* 0x000fe40003f05270 */
[----:B------:R-:W-:-:S13]  /*0150*/  ISETP.GT.U32.AND P1, PT, R4, R3, PT ;  /* 0x000000030400720c */ /* 0x000fda0003f24070 */
[----:B------:R-:W-:Y:S01]  /*0160*/  @!P1 IMAD.IADD R3, R3, 0x1, -R4 ;  /* 0x0000000103039824 */ /* 0x000fe200078e0a04 */
[----:B------:R-:W-:-:S04]  /*0170*/  @!P0 LOP3.LUT R3, RZ, R5, RZ, 0x33, !PT ;  /* 0x00000005ff038212 */ /* 0x000fc800078e33ff */
[----:B------:R-:W-:-:S13]  /*0180*/  ISETP.NE.AND P0, PT, R3, RZ, PT ;  /* 0x000000ff0300720c */ /* 0x000fda0003f05270 */
[----:B------:R-:W-:Y:S05]  /*0190*/  @P0 EXIT ;  /* 0x000000000000094d */ /* 0x000fea0003800000 */
[----:B------:R-:W0:Y:S01]  /*01a0*/  LDC.64 R2, c[0x0][0x380] ;  /* 0x0000e000ff027b82 */ /* 0x000e220000000a00 */
[----:B------:R-:W1:Y:S01]  /*01b0*/  LDCU.64 UR4, c[0x0][0x358] ;  /* 0x00006b00ff0477ac */ /* 0x000e620008000a00 */
[----:B------:R-:W-:Y:S01]  /*01c0*/  I2FP.F32.S32 R7, R5 ;  /* 0x0000000500077245 */ /* 0x000fe20000201400 */
[----:B0-----:R-:W-:-:S05]  /*01d0*/  IMAD.WIDE R2, R5, 0x4, R2 ;  /* 0x0000000405027825 */ /* 0x001fca00078e0202 */
[----:B-1----:R-:W-:Y:S01]  /*01e0*/  STG.E desc[UR4][R2.64], R7 ;  /* 0x0000000702007986 */ /* 0x002fe2000c101904 */
[----:B------:R-:W-:Y:S05]  /*01f0*/  EXIT ;  /* 0x000000000000794d */ /* 0x000fea0003800000 */
.L_x_0:
[----:B------:R-:W-:-:S00]  /*0200*/  BRA `(.L_x_0) ;  /* 0xfffffffc00fc7947 */ /* 0x000fc0000383ffff */
[----:B------:R-:W-:-:S00]  /*0210*/  NOP ;  /* 0x0000000000007918 */ /* 0x000fc00000000000 */
        /* <DEDUP_REMOVED lines=14> */
.L_x_1:


//--------------------- .nv.shared.reserved.0     --------------------------
	.section	.nv.shared.reserved.0,"aw",@nobits
	.weak		__nv_reservedSMEM_offset_0_alias
	.size		__nv_reservedSMEM_offset_0_alias, 0, 64
	.other		__nv_reservedSMEM_offset_0_alias,@"STO_CUDA_RESERVED_SHARED STV_DEFAULT"
__nv_reservedSMEM_offset_0_alias:
	.zero		0
	.zero		64


//--------------------- .nv.constant0._Z6kernelPf --------------------------
	.section	.nv.constant0._Z6kernelPf,"a",@progbits
	.sectionflags	@""
	.align	4
.nv.constant0._Z6kernelPf:
	.zero		904


//--------------------- SYMBOLS --------------------------

	.type		.nv.reservedSmem.offset0,@object
	.size		.nv.reservedSmem.offset0,0x4
